//
// Generated by NVIDIA NVVM Compiler
//
// Compiler Build ID: CL-36424714
// Cuda compilation tools, release 13.0, V13.0.88
// Based on NVVM 20.0.0
//

.version 9.0
.target sm_100
.address_size 64

	// .globl	_Z26warpaffine_bilinear_kernel7GPUDataS_12AffineMatrixh

.visible .entry _Z26warpaffine_bilinear_kernel7GPUDataS_12AffineMatrixh(
	.param .align 8 .b8 _Z26warpaffine_bilinear_kernel7GPUDataS_12AffineMatrixh_param_0[24],
	.param .align 8 .b8 _Z26warpaffine_bilinear_kernel7GPUDataS_12AffineMatrixh_param_1[24],
	.param .align 4 .b8 _Z26warpaffine_bilinear_kernel7GPUDataS_12AffineMatrixh_param_2[48],
	.param .u8 _Z26warpaffine_bilinear_kernel7GPUDataS_12AffineMatrixh_param_3
)
{
	.reg .pred 	%p<22>;
	.reg .b16 	%rs<14>;
	.reg .b32 	%r<37>;
	.reg .b32 	%f<70>;
	.reg .b64 	%rd<37>;

	ld.param.f32 	%f25, [_Z26warpaffine_bilinear_kernel7GPUDataS_12AffineMatrixh_param_2+44];
	ld.param.f32 	%f24, [_Z26warpaffine_bilinear_kernel7GPUDataS_12AffineMatrixh_param_2+40];
	ld.param.f32 	%f23, [_Z26warpaffine_bilinear_kernel7GPUDataS_12AffineMatrixh_param_2+36];
	ld.param.f32 	%f22, [_Z26warpaffine_bilinear_kernel7GPUDataS_12AffineMatrixh_param_2+32];
	ld.param.f32 	%f21, [_Z26warpaffine_bilinear_kernel7GPUDataS_12AffineMatrixh_param_2+28];
	ld.param.f32 	%f20, [_Z26warpaffine_bilinear_kernel7GPUDataS_12AffineMatrixh_param_2+24];
	ld.param.v2.u32 	{%r1, %r2}, [_Z26warpaffine_bilinear_kernel7GPUDataS_12AffineMatrixh_param_0];
	ld.param.u32 	%r3, [_Z26warpaffine_bilinear_kernel7GPUDataS_12AffineMatrixh_param_0+12];
	ld.param.u32 	%r4, [_Z26warpaffine_bilinear_kernel7GPUDataS_12AffineMatrixh_param_1+12];
	ld.param.u64 	%rd2, [_Z26warpaffine_bilinear_kernel7GPUDataS_12AffineMatrixh_param_1+16];
	ld.param.u64 	%rd11, [_Z26warpaffine_bilinear_kernel7GPUDataS_12AffineMatrixh_param_0+16];
	ld.param.v2.u32 	{%r11, %r12}, [_Z26warpaffine_bilinear_kernel7GPUDataS_12AffineMatrixh_param_1];
	ld.param.u8 	%rs1, [_Z26warpaffine_bilinear_kernel7GPUDataS_12AffineMatrixh_param_3];
	cvta.to.global.u64 	%rd1, %rd11;
	mov.u32 	%r15, %ntid.x;
	mov.u32 	%r16, %ctaid.x;
	mov.u32 	%r17, %tid.x;
	mad.lo.s32 	%r5, %r15, %r16, %r17;
	mov.u32 	%r18, %ntid.y;
	mov.u32 	%r19, %ctaid.y;
	mov.u32 	%r20, %tid.y;
	mad.lo.s32 	%r21, %r18, %r19, %r20;
	setp.ge.s32 	%p1, %r5, %r11;
	setp.ge.s32 	%p2, %r21, %r12;
	or.pred  	%p3, %p1, %p2;
	@%p3 bra 	$L__BB0_12;
	cvt.rn.f32.s32 	%f26, %r5;
	cvt.rn.f32.u32 	%f27, %r21;
	mul.f32 	%f28, %f21, %f27;
	fma.rn.f32 	%f29, %f20, %f26, %f28;
	add.f32 	%f1, %f22, %f29;
	mul.f32 	%f30, %f24, %f27;
	fma.rn.f32 	%f31, %f23, %f26, %f30;
	add.f32 	%f2, %f25, %f31;
	cvt.rn.f32.u16 	%f67, %rs1;
	setp.geu.f32 	%p4, %f1, 0fBF800000;
	cvt.rn.f32.s32 	%f32, %r1;
	setp.ltu.f32 	%p5, %f1, %f32;
	and.pred  	%p6, %p4, %p5;
	setp.geu.f32 	%p7, %f2, 0fBF800000;
	cvt.rn.f32.s32 	%f33, %r2;
	setp.ltu.f32 	%p8, %f2, %f33;
	and.pred  	%p9, %p7, %p8;
	and.pred  	%p10, %p6, %p9;
	not.pred 	%p11, %p10;
	mov.f32 	%f68, %f67;
	mov.f32 	%f69, %f67;
	@%p11 bra 	$L__BB0_11;
	cvt.rmi.f32.f32 	%f34, %f1;
	cvt.rzi.s32.f32 	%r7, %f34;
	cvt.rmi.f32.f32 	%f35, %f2;
	cvt.rzi.s32.f32 	%r22, %f35;
	add.s32 	%r9, %r7, 1;
	add.s32 	%r10, %r22, 1;
	cvt.rn.f32.s32 	%f36, %r7;
	sub.f32 	%f4, %f1, %f36;
	cvt.rn.f32.s32 	%f37, %r22;
	sub.f32 	%f5, %f2, %f37;
	mov.f32 	%f38, 0f3F800000;
	sub.f32 	%f6, %f38, %f4;
	sub.f32 	%f7, %f38, %f5;
	and.b32  	%r23, %r7, %r22;
	setp.lt.s32 	%p12, %r23, 0;
	@%p12 bra 	$L__BB0_4;
	mul.lo.s32 	%r24, %r22, %r3;
	cvt.s64.s32 	%rd13, %r24;
	mul.lo.s32 	%r25, %r7, 3;
	cvt.s64.s32 	%rd14, %r25;
	add.s64 	%rd15, %rd13, %rd14;
	add.s64 	%rd33, %rd1, %rd15;
$L__BB0_4:
	setp.lt.s32 	%p13, %r22, 0;
	setp.ge.s32 	%p14, %r7, %r1;
	and.pred  	%p15, %p14, %p13;
	@%p15 bra 	$L__BB0_6;
	mul.lo.s32 	%r26, %r22, %r3;
	cvt.s64.s32 	%rd17, %r26;
	mul.lo.s32 	%r27, %r9, 3;
	cvt.s64.s32 	%rd18, %r27;
	add.s64 	%rd19, %rd18, %rd17;
	add.s64 	%rd34, %rd1, %rd19;
$L__BB0_6:
	setp.lt.s32 	%p16, %r7, 0;
	setp.ge.s32 	%p17, %r22, %r2;
	and.pred  	%p18, %p16, %p17;
	@%p18 bra 	$L__BB0_8;
	mul.lo.s32 	%r28, %r10, %r3;
	cvt.s64.s32 	%rd21, %r28;
	mul.lo.s32 	%r29, %r7, 3;
	cvt.s64.s32 	%rd22, %r29;
	add.s64 	%rd23, %rd21, %rd22;
	add.s64 	%rd35, %rd1, %rd23;
$L__BB0_8:
	setp.ge.s32 	%p19, %r22, %r2;
	setp.ge.s32 	%p20, %r7, %r1;
	and.pred  	%p21, %p20, %p19;
	@%p21 bra 	$L__BB0_10;
	mul.lo.s32 	%r30, %r10, %r3;
	cvt.s64.s32 	%rd25, %r30;
	mul.lo.s32 	%r31, %r9, 3;
	cvt.s64.s32 	%rd26, %r31;
	add.s64 	%rd27, %rd25, %rd26;
	add.s64 	%rd36, %rd1, %rd27;
$L__BB0_10:
	mul.f32 	%f39, %f6, %f7;
	mul.f32 	%f40, %f4, %f7;
	mul.f32 	%f41, %f5, %f6;
	mul.f32 	%f42, %f4, %f5;
	ld.global.u8 	%rs2, [%rd33];
	cvt.rn.f32.u16 	%f43, %rs2;
	ld.global.u8 	%rs3, [%rd34];
	cvt.rn.f32.u16 	%f44, %rs3;
	mul.f32 	%f45, %f40, %f44;
	fma.rn.f32 	%f46, %f39, %f43, %f45;
	ld.global.u8 	%rs4, [%rd35];
	cvt.rn.f32.u16 	%f47, %rs4;
	fma.rn.f32 	%f48, %f41, %f47, %f46;
	ld.global.u8 	%rs5, [%rd36];
	cvt.rn.f32.u16 	%f49, %rs5;
	fma.rn.f32 	%f50, %f42, %f49, %f48;
	cvt.rmi.f32.f32 	%f67, %f50;
	ld.global.u8 	%rs6, [%rd33+1];
	cvt.rn.f32.u16 	%f51, %rs6;
	ld.global.u8 	%rs7, [%rd34+1];
	cvt.rn.f32.u16 	%f52, %rs7;
	mul.f32 	%f53, %f40, %f52;
	fma.rn.f32 	%f54, %f39, %f51, %f53;
	ld.global.u8 	%rs8, [%rd35+1];
	cvt.rn.f32.u16 	%f55, %rs8;
	fma.rn.f32 	%f56, %f41, %f55, %f54;
	ld.global.u8 	%rs9, [%rd36+1];
	cvt.rn.f32.u16 	%f57, %rs9;
	fma.rn.f32 	%f58, %f42, %f57, %f56;
	cvt.rmi.f32.f32 	%f68, %f58;
	ld.global.u8 	%rs10, [%rd33+2];
	cvt.rn.f32.u16 	%f59, %rs10;
	ld.global.u8 	%rs11, [%rd34+2];
	cvt.rn.f32.u16 	%f60, %rs11;
	mul.f32 	%f61, %f40, %f60;
	fma.rn.f32 	%f62, %f39, %f59, %f61;
	ld.global.u8 	%rs12, [%rd35+2];
	cvt.rn.f32.u16 	%f63, %rs12;
	fma.rn.f32 	%f64, %f41, %f63, %f62;
	ld.global.u8 	%rs13, [%rd36+2];
	cvt.rn.f32.u16 	%f65, %rs13;
	fma.rn.f32 	%f66, %f42, %f65, %f64;
	cvt.rmi.f32.f32 	%f69, %f66;
$L__BB0_11:
	mul.lo.s32 	%r32, %r4, %r21;
	cvt.s64.s32 	%rd28, %r32;
	mul.lo.s32 	%r33, %r5, 3;
	cvt.s64.s32 	%rd29, %r33;
	add.s64 	%rd30, %rd28, %rd29;
	cvta.to.global.u64 	%rd31, %rd2;
	add.s64 	%rd32, %rd31, %rd30;
	cvt.rzi.u32.f32 	%r34, %f67;
	st.global.u8 	[%rd32], %r34;
	cvt.rzi.u32.f32 	%r35, %f68;
	st.global.u8 	[%rd32+1], %r35;
	cvt.rzi.u32.f32 	%r36, %f69;
	st.global.u8 	[%rd32+2], %r36;
$L__BB0_12:
	ret;

}


// ===== COMPILED SASS (sm_100) =====

	.target	sm_100

	.elftype	@"ET_EXEC"


//--------------------- .note.nv.tkinfo           --------------------------
	.section	.note.nv.tkinfo,"",@"SHT_NOTE"
	.sectionflags	@"SHF_NOTE_NV_TKINFO"
	.tkinfo
        /*0018*/ 	.word	0x00000002
        /*0030*/ 	.string	""
        /*0030*/ 	.string	"ptxas"
        /*0030*/ 	.string	"Cuda compilation tools, release 13.0, V13.0.88"
        /*0030*/ 	.string	"Build cuda_13.0.r13.0/compiler.36424714_0"
        /*0030*/ 	.string	"-arch sm_100 -m 64 "



//--------------------- .note.nv.cuinfo           --------------------------
	.section	.note.nv.cuinfo,"",@"SHT_NOTE"
	.sectionflags	@"SHF_NOTE_NV_CUINFO"
        /*0018*/ 	.short	0x0002
        /*001a*/ 	.short	0x0064
        /*001c*/ 	.short	0x0082
	.zero		2


//--------------------- .nv.info                  --------------------------
	.section	.nv.info,"",@"SHT_CUDA_INFO"
	.align	4


	//----- nvinfo : EIATTR_REGCOUNT
	.align		4
        /*0000*/ 	.byte	0x04, 0x2f
        /*0002*/ 	.short	(.L_1 - .L_0)
	.align		4
.L_0:
        /*0004*/ 	.word	index@(_Z26warpaffine_bilinear_kernel7GPUDataS_12AffineMatrixh)
        /*0008*/ 	.word	0x0000001f


	//----- nvinfo : EIATTR_FRAME_SIZE
	.align		4
.L_1:
        /*000c*/ 	.byte	0x04, 0x11
        /*000e*/ 	.short	(.L_3 - .L_2)
	.align		4
.L_2:
        /*0010*/ 	.word	index@(_Z26warpaffine_bilinear_kernel7GPUDataS_12AffineMatrixh)
        /*0014*/ 	.word	0x00000000


	//----- nvinfo : EIATTR_MIN_STACK_SIZE
	.align		4
.L_3:
        /*0018*/ 	.byte	0x04, 0x12
        /*001a*/ 	.short	(.L_5 - .L_4)
	.align		4
.L_4:
        /*001c*/ 	.word	index@(_Z26warpaffine_bilinear_kernel7GPUDataS_12AffineMatrixh)
        /*0020*/ 	.word	0x00000000
.L_5:


//--------------------- .nv.compat                --------------------------
	.section	.nv.compat,"",@"SHT_CUDA_COMPAT_INFO"
	.align	4
        /*0000*/ 	.byte	0x02, 0x09, 0x00, 0x00, 0x02, 0x02, 0x01, 0x00, 0x02, 0x05, 0x05, 0x00, 0x03, 0x07, 0x01, 0x01
        /*0010*/ 	.byte	0x02, 0x03, 0x00, 0x00, 0x02, 0x06, 0x01, 0x00, 0x04, 0x0b, 0x08, 0x00, 0x09, 0x00, 0x00, 0x00
        /*0020*/ 	.byte	0x00, 0x00, 0x00, 0x00


//--------------------- .nv.info._Z26warpaffine_bilinear_kernel7GPUDataS_12AffineMatrixh --------------------------
	.section	.nv.info._Z26warpaffine_bilinear_kernel7GPUDataS_12AffineMatrixh,"",@"SHT_CUDA_INFO"
	.sectionflags	@""
	.align	4


	//----- nvinfo : EIATTR_CUDA_API_VERSION
	.align		4
        /*0000*/ 	.byte	0x04, 0x37
        /*0002*/ 	.short	(.L_7 - .L_6)
.L_6:
        /*0004*/ 	.word	0x00000082


	//----- nvinfo : EIATTR_KPARAM_INFO
	.align		4
.L_7:
        /*0008*/ 	.byte	0x04, 0x17
        /*000a*/ 	.short	(.L_9 - .L_8)
.L_8:
        /*000c*/ 	.word	0x00000000
        /*0010*/ 	.short	0x0003
        /*0012*/ 	.short	0x0060
        /*0014*/ 	.byte	0x00, 0xf0, 0x05, 0x00


	//----- nvinfo : EIATTR_KPARAM_INFO
	.align		4
.L_9:
        /*0018*/ 	.byte	0x04, 0x17
        /*001a*/ 	.short	(.L_11 - .L_10)
.L_10:
        /*001c*/ 	.word	0x00000000
        /*0020*/ 	.short	0x0002
        /*0022*/ 	.short	0x0030
        /*0024*/ 	.byte	0x00, 0xf0, 0xc1, 0x00


	//----- nvinfo : EIATTR_KPARAM_INFO
	.align		4
.L_11:
        /*0028*/ 	.byte	0x04, 0x17
        /*002a*/ 	.short	(.L_13 - .L_12)
.L_12:
        /*002c*/ 	.word	0x00000000
        /*0030*/ 	.short	0x0001
        /*0032*/ 	.short	0x0018
        /*0034*/ 	.byte	0x00, 0xf0, 0x61, 0x00


	//----- nvinfo : EIATTR_KPARAM_INFO
	.align		4
.L_13:
        /*0038*/ 	.byte	0x04, 0x17
        /*003a*/ 	.short	(.L_15 - .L_14)
.L_14:
        /*003c*/ 	.word	0x00000000
        /*0040*/ 	.short	0x0000
        /*0042*/ 	.short	0x0000
        /*0044*/ 	.byte	0x00, 0xf0, 0x61, 0x00


	//----- nvinfo : EIATTR_SPARSE_MMA_MASK
	.align		4
.L_15:
        /*0048*/ 	.byte	0x03, 0x50
        /*004a*/ 	.short	0x0000


	//----- nvinfo : EIATTR_MAXREG_COUNT
	.align		4
        /*004c*/ 	.byte	0x03, 0x1b
        /*004e*/ 	.short	0x00ff


	//----- nvinfo : EIATTR_MERCURY_ISA_VERSION
	.align		4
        /*0050*/ 	.byte	0x03, 0x5f
        /*0052*/ 	.short	0x0101


	//----- nvinfo : EIATTR_VRC_CTA_INIT_COUNT
	.align		4
        /*0054*/ 	.byte	0x02, 0x4a
	.zero		1
	.zero		1


	//----- nvinfo : EIATTR_EXIT_INSTR_OFFSETS
	.align		4
        /*0058*/ 	.byte	0x04, 0x1c
        /*005a*/ 	.short	(.L_17 - .L_16)


	//   ....[0]....
.L_16:
        /*005c*/ 	.word	0x000000c0


	//   ....[1]....
        /*0060*/ 	.word	0x000009e0


	//----- nvinfo : EIATTR_CRS_STACK_SIZE
	.align		4
.L_17:
        /*0064*/ 	.byte	0x04, 0x1e
        /*0066*/ 	.short	(.L_19 - .L_18)
.L_18:
        /*0068*/ 	.word	0x00000000


	//----- nvinfo : EIATTR_CBANK_PARAM_SIZE
	.align		4
.L_19:
        /*006c*/ 	.byte	0x03, 0x19
        /*006e*/ 	.short	0x0061


	//----- nvinfo : EIATTR_PARAM_CBANK
	.align		4
        /*0070*/ 	.byte	0x04, 0x0a
        /*0072*/ 	.short	(.L_21 - .L_20)
	.align		4
.L_20:
        /*0074*/ 	.word	index@(.nv.constant0._Z26warpaffine_bilinear_kernel7GPUDataS_12AffineMatrixh)
        /*0078*/ 	.short	0x0380
        /*007a*/ 	.short	0x0061


	//----- nvinfo : EIATTR_SW_WAR
	.align		4
.L_21:
        /*007c*/ 	.byte	0x04, 0x36
        /*007e*/ 	.short	(.L_23 - .L_22)
.L_22:
        /*0080*/ 	.word	0x00000008
.L_23:


//--------------------- .nv.callgraph             --------------------------
	.section	.nv.callgraph,"",@"SHT_CUDA_CALLGRAPH"
	.align	4
	.sectionentsize	8
	.align		4
        /*0000*/ 	.word	0x00000000
	.align		4
        /*0004*/ 	.word	0xffffffff
	.align		4
        /*0008*/ 	.word	0x00000000
	.align		4
        /*000c*/ 	.word	0xfffffffe
	.align		4
        /*0010*/ 	.word	0x00000000
	.align		4
        /*0014*/ 	.word	0xfffffffd
	.align		4
        /*0018*/ 	.word	0x00000000
	.align		4
        /*001c*/ 	.word	0xfffffffc


//--------------------- .text._Z26warpaffine_bilinear_kernel7GPUDataS_12AffineMatrixh --------------------------
	.section	.text._Z26warpaffine_bilinear_kernel7GPUDataS_12AffineMatrixh,"ax",@progbits
	.align	128
        .global         _Z26warpaffine_bilinear_kernel7GPUDataS_12AffineMatrixh
        .type           _Z26warpaffine_bilinear_kernel7GPUDataS_12AffineMatrixh,@function
        .size           _Z26warpaffine_bilinear_kernel7GPUDataS_12AffineMatrixh,(.L_x_11 - _Z26warpaffine_bilinear_kernel7GPUDataS_12AffineMatrixh)
        .other          _Z26warpaffine_bilinear_kernel7GPUDataS_12AffineMatrixh,@"STO_CUDA_ENTRY STV_DEFAULT"
_Z26warpaffine_bilinear_kernel7GPUDataS_12AffineMatrixh:
.text._Z26warpaffine_bilinear_kernel7GPUDataS_12AffineMatrixh:
[----:B------:R-:W-:Y:S01]  /*0000*/  LDC R1, c[0x0][0x37c] ;  /* 0x0000df00ff017b82 */ /* 0x000fe20000000800 */
[----:B------:R-:W0:Y:S01]  /*0010*/  S2R R0, SR_CTAID.Y ;  /* 0x0000000000007919 */ /* 0x000e220000002600 */
[----:B------:R-:W1:Y:S01]  /*0020*/  LDCU UR4, c[0x0][0x360] ;  /* 0x00006c00ff0477ac */ /* 0x000e620008000800 */
[----:B------:R-:W0:Y:S01]  /*0030*/  S2R R5, SR_TID.Y ;  /* 0x0000000000057919 */ /* 0x000e220000002200 */
[----:B------:R-:W0:Y:S01]  /*0040*/  LDCU UR5, c[0x0][0x364] ;  /* 0x00006c80ff0577ac */ /* 0x000e220008000800 */
[----:B------:R-:W1:Y:S01]  /*0050*/  S2R R10, SR_CTAID.X ;  /* 0x00000000000a7919 */ /* 0x000e620000002500 */
[----:B------:R-:W2:Y:S01]  /*0060*/  LDCU.64 UR6, c[0x0][0x398] ;  /* 0x00007300ff0677ac */ /* 0x000ea20008000a00 */
[----:B------:R-:W1:Y:S01]  /*0070*/  S2R R3, SR_TID.X ;  /* 0x0000000000037919 */ /* 0x000e620000002100 */
[----:B0-----:R-:W-:-:S05]  /*0080*/  IMAD R0, R0, UR5, R5 ;  /* 0x0000000500007c24 */ /* 0x001fca000f8e0205 */
[----:B--2---:R-:W-:Y:S01]  /*0090*/  ISETP.GE.AND P0, PT, R0, UR7, PT ;  /* 0x0000000700007c0c */ /* 0x004fe2000bf06270 */
[----:B-1----:R-:W-:-:S05]  /*00a0*/  IMAD R10, R10, UR4, R3 ;  /* 0x000000040a0a7c24 */ /* 0x002fca000f8e0203 */
[----:B------:R-:W-:-:S13]  /*00b0*/  ISETP.GE.OR P0, PT, R10, UR6, P0 ;  /* 0x000000060a007c0c */ /* 0x000fda0008706670 */
[----:B------:R-:W-:Y:S05]  /*00c0*/  @P0 EXIT ;  /* 0x000000000000094d */ /* 0x000fea0003800000 */
[----:B------:R-:W0:Y:S01]  /*00d0*/  LDCU.64 UR4, c[0x0][0x3c8] ;  /* 0x00007900ff0477ac */ /* 0x000e220008000a00 */
[----:B------:R-:W-:Y:S01]  /*00e0*/  I2FP.F32.U32 R3, R0 ;  /* 0x0000000000037245 */ /* 0x000fe20000201000 */
[----:B------:R-:W-:Y:S01]  /*00f0*/  BSSY.RECONVERGENT B0, `(.L_x_0) ;  /* 0x0000080000007945 */ /* 0x000fe20003800200 */
[----:B------:R-:W-:Y:S01]  /*0100*/  I2FP.F32.S32 R2, R10 ;  /* 0x0000000a00027245 */ /* 0x000fe20000201400 */
[----:B------:R-:W1:Y:S01]  /*0110*/  LDCU.128 UR8, c[0x0][0x3d0] ;  /* 0x00007a00ff0877ac */ /* 0x000e620008000c00 */
[----:B------:R-:W2:Y:S01]  /*0120*/  LDCU.64 UR12, c[0x0][0x380] ;  /* 0x00007000ff0c77ac */ /* 0x000ea20008000a00 */
[----:B------:R-:W3:Y:S01]  /*0130*/  LDCU.U8 UR6, c[0x0][0x3e0] ;  /* 0x00007c00ff0677ac */ /* 0x000ee20008000000 */
[C---:B0-----:R-:W-:Y:S01]  /*0140*/  FMUL R5, R3.reuse, UR5 ;  /* 0x0000000503057c20 */ /* 0x041fe20008400000 */
[----:B-1----:R-:W-:-:S03]  /*0150*/  FMUL R3, R3, UR10 ;  /* 0x0000000a03037c20 */ /* 0x002fc60008400000 */
[C---:B------:R-:W-:Y:S01]  /*0160*/  FFMA R5, R2.reuse, UR4, R5 ;  /* 0x0000000402057c23 */ /* 0x040fe20008000005 */
[----:B------:R-:W0:Y:S01]  /*0170*/  LDCU.64 UR4, c[0x0][0x358] ;  /* 0x00006b00ff0477ac */ /* 0x000e220008000a00 */
[----:B------:R-:W-:Y:S02]  /*0180*/  FFMA R3, R2, UR9, R3 ;  /* 0x0000000902037c23 */ /* 0x000fe40008000003 */
[----:B------:R-:W-:Y:S01]  /*0190*/  FADD R14, R5, UR8 ;  /* 0x00000008050e7e21 */ /* 0x000fe20008000000 */
[----:B--2---:R-:W-:Y:S01]  /*01a0*/  I2FP.F32.S32 R2, UR13 ;  /* 0x0000000d00027c45 */ /* 0x004fe20008201400 */
[----:B------:R-:W-:Y:S01]  /*01b0*/  FADD R15, R3, UR11 ;  /* 0x0000000b030f7e21 */ /* 0x000fe20008000000 */
[----:B------:R-:W-:Y:S02]  /*01c0*/  I2FP.F32.S32 R3, UR12 ;  /* 0x0000000c00037c45 */ /* 0x000fe40008201400 */
[----:B---3--:R-:W-:Y:S02]  /*01d0*/  I2FP.F32.U32 R6, UR6 ;  /* 0x0000000600067c45 */ /* 0x008fe40008201000 */
[----:B------:R-:W-:-:S02]  /*01e0*/  FSETP.GE.AND P0, PT, R14, R3, PT ;  /* 0x000000030e00720b */ /* 0x000fc40003f06000 */
[C---:B------:R-:W-:Y:S01]  /*01f0*/  FSETP.GE.AND P1, PT, R15.reuse, R2, PT ;  /* 0x000000020f00720b */ /* 0x040fe20003f26000 */
[--C-:B------:R-:W-:Y:S01]  /*0200*/  IMAD.MOV.U32 R5, RZ, RZ, R6.reuse ;  /* 0x000000ffff057224 */ /* 0x100fe200078e0006 */
[----:B------:R-:W-:Y:S01]  /*0210*/  FSETP.GEU.AND P0, PT, R14, -1, !P0 ;  /* 0xbf8000000e00780b */ /* 0x000fe2000470e000 */
[----:B------:R-:W-:Y:S01]  /*0220*/  IMAD.MOV.U32 R4, RZ, RZ, R6 ;  /* 0x000000ffff047224 */ /* 0x000fe200078e0006 */
[----:B------:R-:W-:-:S04]  /*0230*/  FSETP.GEU.AND P1, PT, R15, -1, !P1 ;  /* 0xbf8000000f00780b */ /* 0x000fc80004f2e000 */
[----:B------:R-:W-:-:S13]  /*0240*/  PLOP3.LUT P0, PT, P0, P1, PT, 0x80, 0x8 ;  /* 0x000000000008781c */ /* 0x000fda0000703070 */
[----:B0-----:R-:W-:Y:S05]  /*0250*/  @!P0 BRA `(.L_x_1) ;  /* 0x0000000400a48947 */ /* 0x001fea0003800000 */
[----:B------:R-:W0:Y:S01]  /*0260*/  F2I.FLOOR.NTZ R24, R14 ;  /* 0x0000000e00187305 */ /* 0x000e220000207100 */
[----:B------:R-:W-:Y:S07]  /*0270*/  BSSY.RECONVERGENT B1, `(.L_x_2) ;  /* 0x0000013000017945 */ /* 0x000fee0003800200 */
[----:B------:R-:W1:Y:S01]  /*0280*/  F2I.FLOOR.NTZ R25, R15 ;  /* 0x0000000f00197305 */ /* 0x000e620000207100 */
[C---:B0-----:R-:W-:Y:S02]  /*0290*/  ISETP.GE.AND P1, PT, R24.reuse, UR12, PT ;  /* 0x0000000c18007c0c */ /* 0x041fe4000bf26270 */
[----:B------:R-:W-:-:S02]  /*02a0*/  ISETP.LT.AND P3, PT, R24, RZ, PT ;  /* 0x000000ff1800720c */ /* 0x000fc40003f61270 */
[C---:B------:R-:W-:Y:S02]  /*02b0*/  ISETP.GE.AND P4, PT, R24.reuse, UR12, PT ;  /* 0x0000000c18007c0c */ /* 0x040fe4000bf86270 */
[----:B-1----:R-:W-:Y:S01]  /*02c0*/  LOP3.LUT R2, R24, R25, RZ, 0xc0, !PT ;  /* 0x0000001918027212 */ /* 0x002fe200078ec0ff */
[C---:B------:R-:W-:Y:S01]  /*02d0*/  VIADD R6, R25.reuse, 0x1 ;  /* 0x0000000119067836 */ /* 0x040fe20000000000 */
[C---:B------:R-:W-:Y:S02]  /*02e0*/  ISETP.GE.AND P0, PT, R25.reuse, RZ, PT ;  /* 0x000000ff1900720c */ /* 0x040fe40003f06270 */
[----:B------:R-:W-:Y:S02]  /*02f0*/  ISETP.GE.AND P5, PT, R2, RZ, PT ;  /* 0x000000ff0200720c */ /* 0x000fe40003fa6270 */
[----:B------:R-:W-:-:S11]  /*0300*/  ISETP.GE.AND P2, PT, R25, UR13, PT ;  /* 0x0000000d19007c0c */ /* 0x000fd6000bf46270 */
[----:B------:R-:W-:Y:S05]  /*0310*/  @!P5 BRA `(.L_x_3) ;  /* 0x000000000020d947 */ /* 0x000fea0003800000 */
[----:B------:R-:W0:Y:S01]  /*0320*/  LDCU UR6, c[0x0][0x38c] ;  /* 0x00007180ff0677ac */ /* 0x000e220008000800 */
[----:B------:R-:W-:Y:S01]  /*0330*/  IMAD R4, R24, 0x3, RZ ;  /* 0x0000000318047824 */ /* 0x000fe200078e02ff */
[----:B------:R-:W1:Y:S01]  /*0340*/  LDCU.64 UR8, c[0x0][0x390] ;  /* 0x00007200ff0877ac */ /* 0x000e620008000a00 */
[----:B0-----:R-:W-:-:S05]  /*0350*/  IMAD R3, R25, UR6, RZ ;  /* 0x0000000619037c24 */ /* 0x001fca000f8e02ff */
[--C-:B-1----:R-:W-:Y:S02]  /*0360*/  IADD3 R2, P5, P6, R3, UR8, R4.reuse ;  /* 0x0000000803027c10 */ /* 0x102fe4000febe004 */
[----:B------:R-:W-:Y:S02]  /*0370*/  SHF.R.S32.HI R4, RZ, 0x1f, R4 ;  /* 0x0000001fff047819 */ /* 0x000fe40000011404 */
[----:B------:R-:W-:-:S04]  /*0380*/  SHF.R.S32.HI R3, RZ, 0x1f, R3 ;  /* 0x0000001fff037819 */ /* 0x000fc80000011403 */
[----:B------:R-:W-:-:S07]  /*0390*/  IADD3.X R3, PT, PT, R3, UR9, R4, P5, P6 ;  /* 0x0000000903037c10 */ /* 0x000fce000afec404 */
.L_x_3:
[----:B------:R-:W-:Y:S05]  /*03a0*/  BSYNC.RECONVERGENT B1 ;  /* 0x0000000000017941 */ /* 0x000fea0003800200 */
.L_x_2:
[----:B------:R-:W-:Y:S04]  /*03b0*/  BSSY.RECONVERGENT B1, `(.L_x_4) ;  /* 0x000000b000017945 */ /* 0x000fe80003800200 */
[----:B------:R-:W-:Y:S05]  /*03c0*/  @!P0 BRA P1, `(.L_x_5) ;  /* 0x0000000000248947 */ /* 0x000fea0000800000 */
[----:B------:R-:W0:Y:S01]  /*03d0*/  LDCU UR6, c[0x0][0x38c] ;  /* 0x00007180ff0677ac */ /* 0x000e220008000800 */
[----:B------:R-:W-:Y:S01]  /*03e0*/  IMAD.MOV.U32 R5, RZ, RZ, 0x3 ;  /* 0x00000003ff057424 */ /* 0x000fe200078e00ff */
[----:B------:R-:W1:Y:S03]  /*03f0*/  LDCU.64 UR8, c[0x0][0x390] ;  /* 0x00007200ff0877ac */ /* 0x000e660008000a00 */
[----:B------:R-:W-:Y:S02]  /*0400*/  IMAD R4, R24, R5, 0x3 ;  /* 0x0000000318047424 */ /* 0x000fe400078e0205 */
[----:B0-----:R-:W-:-:S05]  /*0410*/  IMAD R5, R25, UR6, RZ ;  /* 0x0000000619057c24 */ /* 0x001fca000f8e02ff */
[--C-:B-1----:R-:W-:Y:S02]  /*0420*/  IADD3 R8, P0, P1, R4, UR8, R5.reuse ;  /* 0x0000000804087c10 */ /* 0x102fe4000f91e005 */
[----:B------:R-:W-:Y:S02]  /*0430*/  SHF.R.S32.HI R5, RZ, 0x1f, R5 ;  /* 0x0000001fff057819 */ /* 0x000fe40000011405 */
[----:B------:R-:W-:-:S04]  /*0440*/  SHF.R.S32.HI R4, RZ, 0x1f, R4 ;  /* 0x0000001fff047819 */ /* 0x000fc80000011404 */
[----:B------:R-:W-:-:S07]  /*0450*/  IADD3.X R9, PT, PT, R4, UR9, R5, P0, P1 ;  /* 0x0000000904097c10 */ /* 0x000fce00087e2405 */
.L_x_5:
[----:B------:R-:W-:Y:S05]  /*0460*/  BSYNC.RECONVERGENT B1 ;  /* 0x0000000000017941 */ /* 0x000fea0003800200 */
.L_x_4:
[----:B------:R-:W-:Y:S04]  /*0470*/  BSSY.RECONVERGENT B1, `(.L_x_6) ;  /* 0x000000a000017945 */ /* 0x000fe80003800200 */
[----:B------:R-:W-:Y:S05]  /*0480*/  @P2 BRA P3, `(.L_x_7) ;  /* 0x0000000000202947 */ /* 0x000fea0001800000 */
        /* <DEDUP_REMOVED lines=8> */
.L_x_7:
[----:B------:R-:W-:Y:S05]  /*0510*/  BSYNC.RECONVERGENT B1 ;  /* 0x0000000000017941 */ /* 0x000fea0003800200 */
.L_x_6:
[----:B------:R-:W-:Y:S04]  /*0520*/  BSSY.RECONVERGENT B1, `(.L_x_8) ;  /* 0x000000b000017945 */ /* 0x000fe80003800200 */
[----:B------:R-:W-:Y:S05]  /*0530*/  @P2 BRA P4, `(.L_x_9) ;  /* 0x0000000000242947 */ /* 0x000fea0002000000 */
        /* <DEDUP_REMOVED lines=9> */
.L_x_9:
[----:B------:R-:W-:Y:S05]  /*05d0*/  BSYNC.RECONVERGENT B1 ;  /* 0x0000000000017941 */ /* 0x000fea0003800200 */
.L_x_8:
[----:B------:R-:W2:Y:S04]  /*05e0*/  LDG.E.U8 R20, desc[UR4][R8.64] ;  /* 0x0000000408147981 */ /* 0x000ea8000c1e1100 */
[----:B------:R-:W3:Y:S04]  /*05f0*/  LDG.E.U8 R17, desc[UR4][R2.64] ;  /* 0x0000000402117981 */ /* 0x000ee8000c1e1100 */
[----:B------:R-:W4:Y:S04]  /*0600*/  LDG.E.U8 R13, desc[UR4][R8.64+0x1] ;  /* 0x00000104080d7981 */ /* 0x000f28000c1e1100 */
[----:B------:R-:W5:Y:S04]  /*0610*/  LDG.E.U8 R11, desc[UR4][R4.64] ;  /* 0x00000004040b7981 */ /* 0x000f68000c1e1100 */
[----:B------:R-:W5:Y:S04]  /*0620*/  LDG.E.U8 R12, desc[UR4][R2.64+0x1] ;  /* 0x00000104020c7981 */ /* 0x000f68000c1e1100 */
[----:B------:R0:W5:Y:S04]  /*0630*/  LDG.E.U8 R19, desc[UR4][R8.64+0x2] ;  /* 0x0000020408137981 */ /* 0x000168000c1e1100 */
[----:B------:R1:W5:Y:S04]  /*0640*/  LDG.E.U8 R22, desc[UR4][R2.64+0x2] ;  /* 0x0000020402167981 */ /* 0x000368000c1e1100 */
[----:B------:R-:W5:Y:S04]  /*0650*/  LDG.E.U8 R16, desc[UR4][R4.64+0x1] ;  /* 0x0000010404107981 */ /* 0x000f68000c1e1100 */
[----:B------:R1:W5:Y:S04]  /*0660*/  LDG.E.U8 R23, desc[UR4][R4.64+0x2] ;  /* 0x0000020404177981 */ /* 0x000368000c1e1100 */
[----:B------:R-:W5:Y:S04]  /*0670*/  LDG.E.U8 R18, desc[UR4][R6.64] ;  /* 0x0000000406127981 */ /* 0x000f68000c1e1100 */
[----:B------:R-:W5:Y:S04]  /*0680*/  LDG.E.U8 R21, desc[UR4][R6.64+0x1] ;  /* 0x0000010406157981 */ /* 0x000f68000c1e1100 */
[----:B------:R3:W5:Y:S01]  /*0690*/  LDG.E.U8 R26, desc[UR4][R6.64+0x2] ;  /* 0x00000204061a7981 */ /* 0x000762000c1e1100 */
[----:B------:R-:W-:-:S02]  /*06a0*/  I2FP.F32.S32 R28, R25 ;  /* 0x00000019001c7245 */ /* 0x000fc40000201400 */
[----:B------:R-:W-:-:S03]  /*06b0*/  I2FP.F32.S32 R25, R24 ;  /* 0x0000001800197245 */ /* 0x000fc60000201400 */
[----:B------:R-:W-:Y:S02]  /*06c0*/  FADD R28, R15, -R28 ;  /* 0x8000001c0f1c7221 */ /* 0x000fe40000000000 */
[----:B------:R-:W-:Y:S02]  /*06d0*/  FADD R25, R14, -R25 ;  /* 0x800000190e197221 */ /* 0x000fe40000000000 */
[C---:B0-----:R-:W-:Y:S02]  /*06e0*/  FADD R8, -R28.reuse, 1 ;  /* 0x3f8000001c087421 */ /* 0x041fe40000000100 */
[C---:B------:R-:W-:Y:S02]  /*06f0*/  FADD R9, -R25.reuse, 1 ;  /* 0x3f80000019097421 */ /* 0x040fe40000000100 */
[-C--:B-1----:R-:W-:Y:S02]  /*0700*/  FMUL R3, R25, R8.reuse ;  /* 0x0000000819037220 */ /* 0x082fe40000400000 */
[----:B------:R-:W-:Y:S01]  /*0710*/  FMUL R2, R9, R8 ;  /* 0x0000000809027220 */ /* 0x000fe20000400000 */
[----:B------:R-:W-:Y:S01]  /*0720*/  FMUL R5, R28, R9 ;  /* 0x000000091c057220 */ /* 0x000fe20000400000 */
[----:B------:R-:W-:Y:S01]  /*0730*/  FMUL R4, R25, R28 ;  /* 0x0000001c19047220 */ /* 0x000fe20000400000 */
[----:B--2---:R-:W-:-:S02]  /*0740*/  I2FP.F32.U32 R20, R20 ;  /* 0x0000001400147245 */ /* 0x004fc40000201000 */
[----:B---3--:R-:W-:-:S03]  /*0750*/  I2FP.F32.U32 R17, R17 ;  /* 0x0000001100117245 */ /* 0x008fc60000201000 */
[----:B------:R-:W-:Y:S01]  /*0760*/  FMUL R7, R3, R20 ;  /* 0x0000001403077220 */ /* 0x000fe20000400000 */
[----:B----4-:R-:W-:-:S03]  /*0770*/  I2FP.F32.U32 R8, R13 ;  /* 0x0000000d00087245 */ /* 0x010fc60000201000 */
[----:B------:R-:W-:Y:S01]  /*0780*/  FFMA R6, R2, R17, R7 ;  /* 0x0000001102067223 */ /* 0x000fe20000000007 */
[----:B-----5:R-:W-:Y:S01]  /*0790*/  I2FP.F32.U32 R11, R11 ;  /* 0x0000000b000b7245 */ /* 0x020fe20000201000 */
[----:B------:R-:W-:Y:S01]  /*07a0*/  FMUL R9, R3, R8 ;  /* 0x0000000803097220 */ /* 0x000fe20000400000 */
[----:B------:R-:W-:-:S03]  /*07b0*/  I2FP.F32.U32 R7, R12 ;  /* 0x0000000c00077245 */ /* 0x000fc60000201000 */
[----:B------:R-:W-:Y:S01]  /*07c0*/  FFMA R11, R5, R11, R6 ;  /* 0x0000000b050b7223 */ /* 0x000fe20000000006 */
[----:B------:R-:W-:Y:S01]  /*07d0*/  I2FP.F32.U32 R12, R19 ;  /* 0x00000013000c7245 */ /* 0x000fe20000201000 */
[----:B------:R-:W-:Y:S01]  /*07e0*/  FFMA R6, R2, R7, R9 ;  /* 0x0000000702067223 */ /* 0x000fe20000000009 */
[----:B------:R-:W-:-:S03]  /*07f0*/  I2FP.F32.U32 R7, R22 ;  /* 0x0000001600077245 */ /* 0x000fc60000201000 */
[----:B------:R-:W-:Y:S01]  /*0800*/  FMUL R9, R3, R12 ;  /* 0x0000000c03097220 */ /* 0x000fe20000400000 */
[----:B------:R-:W-:-:S03]  /*0810*/  I2FP.F32.U32 R16, R16 ;  /* 0x0000001000107245 */ /* 0x000fc60000201000 */
[----:B------:R-:W-:Y:S01]  /*0820*/  FFMA R2, R2, R7, R9 ;  /* 0x0000000702027223 */ /* 0x000fe20000000009 */
[----:B------:R-:W-:Y:S01]  /*0830*/  I2FP.F32.U32 R23, R23 ;  /* 0x0000001700177245 */ /* 0x000fe20000201000 */
[----:B------:R-:W-:Y:S01]  /*0840*/  FFMA R3, R5, R16, R6 ;  /* 0x0000001005037223 */ /* 0x000fe20000000006 */
[----:B------:R-:W-:-:S03]  /*0850*/  I2FP.F32.U32 R18, R18 ;  /* 0x0000001200127245 */ /* 0x000fc60000201000 */
[----:B------:R-:W-:Y:S01]  /*0860*/  FFMA R23, R5, R23, R2 ;  /* 0x0000001705177223 */ /* 0x000fe20000000002 */
[----:B------:R-:W-:Y:S02]  /*0870*/  I2FP.F32.U32 R21, R21 ;  /* 0x0000001500157245 */ /* 0x000fe40000201000 */
[----:B------:R-:W-:Y:S01]  /*0880*/  I2FP.F32.U32 R26, R26 ;  /* 0x0000001a001a7245 */ /* 0x000fe20000201000 */
[C---:B------:R-:W-:Y:S02]  /*0890*/  FFMA R11, R4.reuse, R18, R11 ;  /* 0x00000012040b7223 */ /* 0x040fe4000000000b */
[C---:B------:R-:W-:Y:S02]  /*08a0*/  FFMA R3, R4.reuse, R21, R3 ;  /* 0x0000001504037223 */ /* 0x040fe40000000003 */
[----:B------:R-:W-:Y:S01]  /*08b0*/  FFMA R4, R4, R26, R23 ;  /* 0x0000001a04047223 */ /* 0x000fe20000000017 */
[----:B------:R0:W1:Y:S08]  /*08c0*/  FRND.FLOOR R6, R11 ;  /* 0x0000000b00067307 */ /* 0x0000700000205000 */
[----:B------:R0:W2:Y:S08]  /*08d0*/  FRND.FLOOR R5, R3 ;  /* 0x0000000300057307 */ /* 0x0000b00000205000 */
[----:B-1----:R-:W3:Y:S02]  /*08e0*/  FRND.FLOOR R4, R4 ;  /* 0x0000000400047307 */ /* 0x002ee40000205000 */
.L_x_1:
[----:B------:R-:W-:Y:S05]  /*08f0*/  BSYNC.RECONVERGENT B0 ;  /* 0x0000000000007941 */ /* 0x000fea0003800200 */
.L_x_0:
[----:B------:R-:W1:Y:S01]  /*0900*/  LDCU UR6, c[0x0][0x3a4] ;  /* 0x00007480ff0677ac */ /* 0x000e620008000800 */
[----:B------:R-:W4:Y:S01]  /*0910*/  F2I.U32.TRUNC.NTZ R7, R6 ;  /* 0x0000000600077305 */ /* 0x000f22000020f000 */
[----:B0-----:R-:W-:Y:S01]  /*0920*/  IMAD R3, R10, 0x3, RZ ;  /* 0x000000030a037824 */ /* 0x001fe200078e02ff */
[----:B------:R-:W0:Y:S04]  /*0930*/  LDCU.64 UR8, c[0x0][0x3a8] ;  /* 0x00007500ff0877ac */ /* 0x000e280008000a00 */
[----:B------:R-:W-:Y:S02]  /*0940*/  SHF.R.S32.HI R11, RZ, 0x1f, R3 ;  /* 0x0000001fff0b7819 */ /* 0x000fe40000011403 */
[----:B--2---:R-:W2:Y:S08]  /*0950*/  F2I.U32.TRUNC.NTZ R5, R5 ;  /* 0x0000000500057305 */ /* 0x004eb0000020f000 */
[----:B---3--:R-:W3:Y:S01]  /*0960*/  F2I.U32.TRUNC.NTZ R9, R4 ;  /* 0x0000000400097305 */ /* 0x008ee2000020f000 */
[----:B-1----:R-:W-:-:S05]  /*0970*/  IMAD R0, R0, UR6, RZ ;  /* 0x0000000600007c24 */ /* 0x002fca000f8e02ff */
[----:B0-----:R-:W-:Y:S02]  /*0980*/  IADD3 R2, P0, P1, R0, UR8, R3 ;  /* 0x0000000800027c10 */ /* 0x001fe4000f91e003 */
[----:B------:R-:W-:-:S04]  /*0990*/  SHF.R.S32.HI R0, RZ, 0x1f, R0 ;  /* 0x0000001fff007819 */ /* 0x000fc80000011400 */
[----:B------:R-:W-:-:S05]  /*09a0*/  IADD3.X R3, PT, PT, R0, UR9, R11, P0, P1 ;  /* 0x0000000900037c10 */ /* 0x000fca00087e240b */
[----:B----4-:R-:W-:Y:S04]  /*09b0*/  STG.E.U8 desc[UR4][R2.64], R7 ;  /* 0x0000000702007986 */ /* 0x010fe8000c101104 */
[----:B--2---:R-:W-:Y:S04]  /*09c0*/  STG.E.U8 desc[UR4][R2.64+0x1], R5 ;  /* 0x0000010502007986 */ /* 0x004fe8000c101104 */
[----:B---3--:R-:W-:Y:S01]  /*09d0*/  STG.E.U8 desc[UR4][R2.64+0x2], R9 ;  /* 0x0000020902007986 */ /* 0x008fe2000c101104 */
[----:B------:R-:W-:Y:S05]  /*09e0*/  EXIT ;  /* 0x000000000000794d */ /* 0x000fea0003800000 */
.L_x_10:
[----:B------:R-:W-:-:S00]  /*09f0*/  BRA `(.L_x_10) ;  /* 0xfffffffc00fc7947 */ /* 0x000fc0000383ffff */
[----:B------:R-:W-:-:S00]  /*0a00*/  NOP ;  /* 0x0000000000007918 */ /* 0x000fc00000000000 */
[----:B------:R-:W-:-:S00]  /*0a10*/  NOP ;  /* 0x0000000000007918 */ /* 0x000fc00000000000 */
[----:B------:R-:W-:-:S00]  /*0a20*/  NOP ;  /* 0x0000000000007918 */ /* 0x000fc00000000000 */
[----:B------:R-:W-:-:S00]  /*0a30*/  NOP ;  /* 0x0000000000007918 */ /* 0x000fc00000000000 */
[----:B------:R-:W-:-:S00]  /*0a40*/  NOP ;  /* 0x0000000000007918 */ /* 0x000fc00000000000 */
[----:B------:R-:W-:-:S00]  /*0a50*/  NOP ;  /* 0x0000000000007918 */ /* 0x000fc00000000000 */
[----:B------:R-:W-:-:S00]  /*0a60*/  NOP ;  /* 0x0000000000007918 */ /* 0x000fc00000000000 */
[----:B------:R-:W-:-:S00]  /*0a70*/  NOP ;  /* 0x0000000000007918 */ /* 0x000fc00000000000 */
.L_x_11:


//--------------------- .nv.shared.reserved.0     --------------------------
	.section	.nv.shared.reserved.0,"aw",@nobits
	.weak		__nv_reservedSMEM_offset_0_alias
	.size		__nv_reservedSMEM_offset_0_alias, 0, 64
	.other		__nv_reservedSMEM_offset_0_alias,@"STO_CUDA_RESERVED_SHARED STV_DEFAULT"
__nv_reservedSMEM_offset_0_alias:
	.zero		0
	.zero		64


//--------------------- .nv.constant0._Z26warpaffine_bilinear_kernel7GPUDataS_12AffineMatrixh --------------------------
	.section	.nv.constant0._Z26warpaffine_bilinear_kernel7GPUDataS_12AffineMatrixh,"a",@progbits
	.sectionflags	@""
	.align	4
.nv.constant0._Z26warpaffine_bilinear_kernel7GPUDataS_12AffineMatrixh:
	.zero		993


//--------------------- SYMBOLS --------------------------

	.type		.nv.reservedSmem.offset0,@object
	.size		.nv.reservedSmem.offset0,0x4
